//
// Generated by NVIDIA NVVM Compiler
//
// Compiler Build ID: CL-36424714
// Cuda compilation tools, release 13.0, V13.0.88
// Based on NVVM 20.0.0
//

.version 9.0
.target sm_100
.address_size 64

	// .globl	_Z9calculatePii

.visible .entry _Z9calculatePii(
	.param .u64 .ptr .align 1 _Z9calculatePii_param_0,
	.param .u32 _Z9calculatePii_param_1
)
{
	.reg .pred 	%p<3>;
	.reg .b32 	%r<9>;
	.reg .b64 	%rd<3>;

	ld.param.u64 	%rd1, [_Z9calculatePii_param_0];
	ld.param.u32 	%r2, [_Z9calculatePii_param_1];
	mov.u32 	%r3, %ctaid.x;
	mov.u32 	%r4, %ntid.x;
	mov.u32 	%r5, %tid.x;
	mad.lo.s32 	%r6, %r3, %r4, %r5;
	add.s32 	%r1, %r6, 2;
	setp.ge.s32 	%p1, %r1, %r2;
	@%p1 bra 	$L__BB0_3;
	rem.s32 	%r7, %r2, %r1;
	setp.ne.s32 	%p2, %r7, 0;
	@%p2 bra 	$L__BB0_3;
	cvta.to.global.u64 	%rd2, %rd1;
	atom.global.add.u32 	%r8, [%rd2], 1;
$L__BB0_3:
	ret;

}


// ===== COMPILED SASS (sm_100) =====

	.target	sm_100

	.elftype	@"ET_EXEC"


//--------------------- .note.nv.tkinfo           --------------------------
	.section	.note.nv.tkinfo,"",@"SHT_NOTE"
	.sectionflags	@"SHF_NOTE_NV_TKINFO"
	.tkinfo
        /*0018*/ 	.word	0x00000002
        /*0030*/ 	.string	""
        /*0030*/ 	.string	"ptxas"
        /*0030*/ 	.string	"Cuda compilation tools, release 13.0, V13.0.88"
        /*0030*/ 	.string	"Build cuda_13.0.r13.0/compiler.36424714_0"
        /*0030*/ 	.string	"-arch sm_100 -m 64 "



//--------------------- .note.nv.cuinfo           --------------------------
	.section	.note.nv.cuinfo,"",@"SHT_NOTE"
	.sectionflags	@"SHF_NOTE_NV_CUINFO"
        /*0018*/ 	.short	0x0002
        /*001a*/ 	.short	0x0064
        /*001c*/ 	.short	0x0082
	.zero		2


//--------------------- .nv.info                  --------------------------
	.section	.nv.info,"",@"SHT_CUDA_INFO"
	.align	4


	//----- nvinfo : EIATTR_REGCOUNT
	.align		4
        /*0000*/ 	.byte	0x04, 0x2f
        /*0002*/ 	.short	(.L_1 - .L_0)
	.align		4
.L_0:
        /*0004*/ 	.word	index@(_Z9calculatePii)
        /*0008*/ 	.word	0x0000000b


	//----- nvinfo : EIATTR_FRAME_SIZE
	.align		4
.L_1:
        /*000c*/ 	.byte	0x04, 0x11
        /*000e*/ 	.short	(.L_3 - .L_2)
	.align		4
.L_2:
        /*0010*/ 	.word	index@(_Z9calculatePii)
        /*0014*/ 	.word	0x00000000


	//----- nvinfo : EIATTR_MIN_STACK_SIZE
	.align		4
.L_3:
        /*0018*/ 	.byte	0x04, 0x12
        /*001a*/ 	.short	(.L_5 - .L_4)
	.align		4
.L_4:
        /*001c*/ 	.word	index@(_Z9calculatePii)
        /*0020*/ 	.word	0x00000000
.L_5:


//--------------------- .nv.compat                --------------------------
	.section	.nv.compat,"",@"SHT_CUDA_COMPAT_INFO"
	.align	4
        /*0000*/ 	.byte	0x02, 0x09, 0x00, 0x00, 0x02, 0x02, 0x01, 0x00, 0x02, 0x05, 0x05, 0x00, 0x03, 0x07, 0x01, 0x01
        /*0010*/ 	.byte	0x02, 0x03, 0x00, 0x00, 0x02, 0x06, 0x01, 0x00, 0x04, 0x0b, 0x08, 0x00, 0x09, 0x00, 0x00, 0x00
        /*0020*/ 	.byte	0x00, 0x00, 0x00, 0x00


//--------------------- .nv.info._Z9calculatePii  --------------------------
	.section	.nv.info._Z9calculatePii,"",@"SHT_CUDA_INFO"
	.sectionflags	@""
	.align	4


	//----- nvinfo : EIATTR_CUDA_API_VERSION
	.align		4
        /*0000*/ 	.byte	0x04, 0x37
        /*0002*/ 	.short	(.L_7 - .L_6)
.L_6:
        /*0004*/ 	.word	0x00000082


	//----- nvinfo : EIATTR_KPARAM_INFO
	.align		4
.L_7:
        /*0008*/ 	.byte	0x04, 0x17
        /*000a*/ 	.short	(.L_9 - .L_8)
.L_8:
        /*000c*/ 	.word	0x00000000
        /*0010*/ 	.short	0x0001
        /*0012*/ 	.short	0x0008
        /*0014*/ 	.byte	0x00, 0xf0, 0x11, 0x00


	//----- nvinfo : EIATTR_KPARAM_INFO
	.align		4
.L_9:
        /*0018*/ 	.byte	0x04, 0x17
        /*001a*/ 	.short	(.L_11 - .L_10)
.L_10:
        /*001c*/ 	.word	0x00000000
        /*0020*/ 	.short	0x0000
        /*0022*/ 	.short	0x0000
        /*0024*/ 	.byte	0x00, 0xf5, 0x21, 0x00


	//----- nvinfo : EIATTR_SPARSE_MMA_MASK
	.align		4
.L_11:
        /*0028*/ 	.byte	0x03, 0x50
        /*002a*/ 	.short	0x0000


	//----- nvinfo : EIATTR_MAXREG_COUNT
	.align		4
        /*002c*/ 	.byte	0x03, 0x1b
        /*002e*/ 	.short	0x00ff


	//----- nvinfo : EIATTR_MERCURY_ISA_VERSION
	.align		4
        /*0030*/ 	.byte	0x03, 0x5f
        /*0032*/ 	.short	0x0101


	//----- nvinfo : EIATTR_INT_WARP_WIDE_INSTR_OFFSETS
	.align		4
        /*0034*/ 	.byte	0x04, 0x31
        /*0036*/ 	.short	(.L_13 - .L_12)


	//   ....[0]....
.L_12:
        /*0038*/ 	.word	0x00000240


	//----- nvinfo : EIATTR_VRC_CTA_INIT_COUNT
	.align		4
.L_13:
        /*003c*/ 	.byte	0x02, 0x4a
	.zero		1
	.zero		1


	//----- nvinfo : EIATTR_EXIT_INSTR_OFFSETS
	.align		4
        /*0040*/ 	.byte	0x04, 0x1c
        /*0042*/ 	.short	(.L_15 - .L_14)


	//   ....[0]....
.L_14:
        /*0044*/ 	.word	0x00000080


	//   ....[1]....
        /*0048*/ 	.word	0x00000210


	//   ....[2]....
        /*004c*/ 	.word	0x000002a0


	//----- nvinfo : EIATTR_CBANK_PARAM_SIZE
	.align		4
.L_15:
        /*0050*/ 	.byte	0x03, 0x19
        /*0052*/ 	.short	0x000c


	//----- nvinfo : EIATTR_PARAM_CBANK
	.align		4
        /*0054*/ 	.byte	0x04, 0x0a
        /*0056*/ 	.short	(.L_17 - .L_16)
	.align		4
.L_16:
        /*0058*/ 	.word	index@(.nv.constant0._Z9calculatePii)
        /*005c*/ 	.short	0x0380
        /*005e*/ 	.short	0x000c


	//----- nvinfo : EIATTR_SW_WAR
	.align		4
.L_17:
        /*0060*/ 	.byte	0x04, 0x36
        /*0062*/ 	.short	(.L_19 - .L_18)
.L_18:
        /*0064*/ 	.word	0x00000008
.L_19:


//--------------------- .nv.callgraph             --------------------------
	.section	.nv.callgraph,"",@"SHT_CUDA_CALLGRAPH"
	.align	4
	.sectionentsize	8
	.align		4
        /*0000*/ 	.word	0x00000000
	.align		4
        /*0004*/ 	.word	0xffffffff
	.align		4
        /*0008*/ 	.word	0x00000000
	.align		4
        /*000c*/ 	.word	0xfffffffe
	.align		4
        /*0010*/ 	.word	0x00000000
	.align		4
        /*0014*/ 	.word	0xfffffffd
	.align		4
        /*0018*/ 	.word	0x00000000
	.align		4
        /*001c*/ 	.word	0xfffffffc


//--------------------- .text._Z9calculatePii     --------------------------
	.section	.text._Z9calculatePii,"ax",@progbits
	.align	128
        .global         _Z9calculatePii
        .type           _Z9calculatePii,@function
        .size           _Z9calculatePii,(.L_x_1 - _Z9calculatePii)
        .other          _Z9calculatePii,@"STO_CUDA_ENTRY STV_DEFAULT"
_Z9calculatePii:
.text._Z9calculatePii:
[----:B------:R-:W-:Y:S01]  /*0000*/  LDC R1, c[0x0][0x37c] ;  /* 0x0000df00ff017b82 */ /* 0x000fe20000000800 */
[----:B------:R-:W0:Y:S07]  /*0010*/  S2R R3, SR_TID.X ;  /* 0x0000000000037919 */ /* 0x000e2e0000002100 */
[----:B------:R-:W0:Y:S08]  /*0020*/  S2UR UR4, SR_CTAID.X ;  /* 0x00000000000479c3 */ /* 0x000e300000002500 */
[----:B------:R-:W0:Y:S08]  /*0030*/  LDC R0, c[0x0][0x360] ;  /* 0x0000d800ff007b82 */ /* 0x000e300000000800 */
[----:B------:R-:W1:Y:S01]  /*0040*/  LDC R5, c[0x0][0x388] ;  /* 0x0000e200ff057b82 */ /* 0x000e620000000800 */
[----:B0-----:R-:W-:-:S04]  /*0050*/  IMAD R0, R0, UR4, R3 ;  /* 0x0000000400007c24 */ /* 0x001fc8000f8e0203 */
[----:B------:R-:W-:-:S05]  /*0060*/  VIADD R0, R0, 0x2 ;  /* 0x0000000200007836 */ /* 0x000fca0000000000 */
[----:B-1----:R-:W-:-:S13]  /*0070*/  ISETP.GE.AND P0, PT, R0, R5, PT ;  /* 0x000000050000720c */ /* 0x002fda0003f06270 */
[----:B------:R-:W-:Y:S05]  /*0080*/  @P0 EXIT ;  /* 0x000000000000094d */ /* 0x000fea0003800000 */
[-C--:B------:R-:W-:Y:S02]  /*0090*/  IABS R6, R0.reuse ;  /* 0x0000000000067213 */ /* 0x080fe40000000000 */
[----:B------:R-:W-:Y:S02]  /*00a0*/  IABS R8, R0 ;  /* 0x0000000000087213 */ /* 0x000fe40000000000 */
[----:B------:R-:W0:Y:S01]  /*00b0*/  I2F.RP R4, R6 ;  /* 0x0000000600047306 */ /* 0x000e220000209400 */
[----:B------:R-:W-:Y:S02]  /*00c0*/  ISETP.GE.AND P2, PT, R5, RZ, PT ;  /* 0x000000ff0500720c */ /* 0x000fe40003f46270 */
[----:B------:R-:W-:-:S05]  /*00d0*/  IADD3 R8, PT, PT, RZ, -R8, RZ ;  /* 0x80000008ff087210 */ /* 0x000fca0007ffe0ff */
[----:B0-----:R-:W0:Y:S02]  /*00e0*/  MUFU.RCP R4, R4 ;  /* 0x0000000400047308 */ /* 0x001e240000001000 */
[----:B0-----:R-:W-:Y:S01]  /*00f0*/  VIADD R2, R4, 0xffffffe ;  /* 0x0ffffffe04027836 */ /* 0x001fe20000000000 */
[----:B------:R-:W-:-:S05]  /*0100*/  IABS R4, R5 ;  /* 0x0000000500047213 */ /* 0x000fca0000000000 */
[----:B------:R0:W1:Y:S02]  /*0110*/  F2I.FTZ.U32.TRUNC.NTZ R3, R2 ;  /* 0x0000000200037305 */ /* 0x000064000021f000 */
[----:B0-----:R-:W-:Y:S02]  /*0120*/  IMAD.MOV.U32 R2, RZ, RZ, RZ ;  /* 0x000000ffff027224 */ /* 0x001fe400078e00ff */
[----:B-1----:R-:W-:-:S04]  /*0130*/  IMAD.MOV R7, RZ, RZ, -R3 ;  /* 0x000000ffff077224 */ /* 0x002fc800078e0a03 */
[----:B------:R-:W-:-:S04]  /*0140*/  IMAD R7, R7, R6, RZ ;  /* 0x0000000607077224 */ /* 0x000fc800078e02ff */
[----:B------:R-:W-:-:S04]  /*0150*/  IMAD.HI.U32 R3, R3, R7, R2 ;  /* 0x0000000703037227 */ /* 0x000fc800078e0002 */
[----:B------:R-:W-:Y:S02]  /*0160*/  IMAD.MOV.U32 R7, RZ, RZ, R8 ;  /* 0x000000ffff077224 */ /* 0x000fe400078e0008 */
[----:B------:R-:W-:-:S04]  /*0170*/  IMAD.HI.U32 R3, R3, R4, RZ ;  /* 0x0000000403037227 */ /* 0x000fc800078e00ff */
[----:B------:R-:W-:-:S05]  /*0180*/  IMAD R3, R3, R7, R4 ;  /* 0x0000000703037224 */ /* 0x000fca00078e0204 */
[----:B------:R-:W-:-:S13]  /*0190*/  ISETP.GT.U32.AND P0, PT, R6, R3, PT ;  /* 0x000000030600720c */ /* 0x000fda0003f04070 */
[----:B------:R-:W-:Y:S02]  /*01a0*/  @!P0 IADD3 R3, PT, PT, R3, -R6, RZ ;  /* 0x8000000603038210 */ /* 0x000fe40007ffe0ff */
[----:B------:R-:W-:Y:S02]  /*01b0*/  ISETP.NE.AND P0, PT, R0, RZ, PT ;  /* 0x000000ff0000720c */ /* 0x000fe40003f05270 */
[----:B------:R-:W-:-:S13]  /*01c0*/  ISETP.GT.U32.AND P1, PT, R6, R3, PT ;  /* 0x000000030600720c */ /* 0x000fda0003f24070 */
[----:B------:R-:W-:-:S05]  /*01d0*/  @!P1 IMAD.IADD R3, R3, 0x1, -R6 ;  /* 0x0000000103039824 */ /* 0x000fca00078e0a06 */
[----:B------:R-:W-:Y:S02]  /*01e0*/  @!P2 IADD3 R3, PT, PT, -R3, RZ, RZ ;  /* 0x000000ff0303a210 */ /* 0x000fe40007ffe1ff */
[----:B------:R-:W-:-:S04]  /*01f0*/  @!P0 LOP3.LUT R3, RZ, R0, RZ, 0x33, !PT ;  /* 0x00000000ff038212 */ /* 0x000fc800078e33ff */
[----:B------:R-:W-:-:S13]  /*0200*/  ISETP.NE.AND P0, PT, R3, RZ, PT ;  /* 0x000000ff0300720c */ /* 0x000fda0003f05270 */
[----:B------:R-:W-:Y:S05]  /*0210*/  @P0 EXIT ;  /* 0x000000000000094d */ /* 0x000fea0003800000 */
[----:B------:R-:W0:Y:S01]  /*0220*/  S2R R0, SR_LANEID ;  /* 0x0000000000007919 */ /* 0x000e220000000000 */
[----:B------:R-:W1:Y:S01]  /*0230*/  LDC.64 R2, c[0x0][0x380] ;  /* 0x0000e000ff027b82 */ /* 0x000e620000000a00 */
[----:B------:R-:W-:Y:S01]  /*0240*/  VOTEU.ANY UR6, UPT, PT ;  /* 0x0000000000067886 */ /* 0x000fe200038e0100 */
[----:B------:R-:W1:Y:S01]  /*0250*/  LDCU.64 UR4, c[0x0][0x358] ;  /* 0x00006b00ff0477ac */ /* 0x000e620008000a00 */
[----:B------:R-:W1:Y:S01]  /*0260*/  POPC R5, UR6 ;  /* 0x0000000600057d09 */ /* 0x000e620008000000 */
[----:B------:R-:W-:-:S06]  /*0270*/  UFLO.U32 UR7, UR6 ;  /* 0x00000006000772bd */ /* 0x000fcc00080e0000 */
[----:B0-----:R-:W-:-:S13]  /*0280*/  ISETP.EQ.U32.AND P0, PT, R0, UR7, PT ;  /* 0x0000000700007c0c */ /* 0x001fda000bf02070 */
[----:B-1----:R-:W-:Y:S01]  /*0290*/  @P0 REDG.E.ADD.STRONG.GPU desc[UR4][R2.64], R5 ;  /* 0x000000050200098e */ /* 0x002fe2000c12e104 */
[----:B------:R-:W-:Y:S05]  /*02a0*/  EXIT ;  /* 0x000000000000794d */ /* 0x000fea0003800000 */
.L_x_0:
[----:B------:R-:W-:-:S00]  /*02b0*/  BRA `(.L_x_0) ;  /* 0xfffffffc00fc7947 */ /* 0x000fc0000383ffff */
[----:B------:R-:W-:-:S00]  /*02c0*/  NOP ;  /* 0x0000000000007918 */ /* 0x000fc00000000000 */
        /* <DEDUP_REMOVED lines=11> */
.L_x_1:


//--------------------- .nv.shared.reserved.0     --------------------------
	.section	.nv.shared.reserved.0,"aw",@nobits
	.weak		__nv_reservedSMEM_offset_0_alias
	.size		__nv_reservedSMEM_offset_0_alias, 0, 64
	.other		__nv_reservedSMEM_offset_0_alias,@"STO_CUDA_RESERVED_SHARED STV_DEFAULT"
__nv_reservedSMEM_offset_0_alias:
	.zero		0
	.zero		64


//--------------------- .nv.constant0._Z9calculatePii --------------------------
	.section	.nv.constant0._Z9calculatePii,"a",@progbits
	.sectionflags	@""
	.align	4
.nv.constant0._Z9calculatePii:
	.zero		908


//--------------------- SYMBOLS --------------------------

	.type		.nv.reservedSmem.offset0,@object
	.size		.nv.reservedSmem.offset0,0x4
